//
// Generated by NVIDIA NVVM Compiler
//
// Compiler Build ID: CL-36424714
// Cuda compilation tools, release 13.0, V13.0.88
// Based on NVVM 20.0.0
//

.version 9.0
.target sm_100
.address_size 64

	// .globl	_Z18bellmanford_kerneliiPiS_S_S_

.visible .entry _Z18bellmanford_kerneliiPiS_S_S_(
	.param .u32 _Z18bellmanford_kerneliiPiS_S_S__param_0,
	.param .u32 _Z18bellmanford_kerneliiPiS_S_S__param_1,
	.param .u64 .ptr .align 1 _Z18bellmanford_kerneliiPiS_S_S__param_2,
	.param .u64 .ptr .align 1 _Z18bellmanford_kerneliiPiS_S_S__param_3,
	.param .u64 .ptr .align 1 _Z18bellmanford_kerneliiPiS_S_S__param_4,
	.param .u64 .ptr .align 1 _Z18bellmanford_kerneliiPiS_S_S__param_5
)
{
	.reg .pred 	%p<11>;
	.reg .b32 	%r<25>;
	.reg .b64 	%rd<15>;

	ld.param.u32 	%r10, [_Z18bellmanford_kerneliiPiS_S_S__param_0];
	ld.param.u32 	%r11, [_Z18bellmanford_kerneliiPiS_S_S__param_1];
	ld.param.u64 	%rd6, [_Z18bellmanford_kerneliiPiS_S_S__param_2];
	ld.param.u64 	%rd9, [_Z18bellmanford_kerneliiPiS_S_S__param_3];
	ld.param.u64 	%rd7, [_Z18bellmanford_kerneliiPiS_S_S__param_4];
	ld.param.u64 	%rd8, [_Z18bellmanford_kerneliiPiS_S_S__param_5];
	cvta.to.global.u64 	%rd1, %rd9;
	mov.u32 	%r1, %ntid.x;
	mov.u32 	%r12, %ctaid.x;
	mov.u32 	%r13, %tid.x;
	mad.lo.s32 	%r2, %r1, %r12, %r13;
	setp.ge.s32 	%p1, %r2, %r11;
	setp.lt.s32 	%p2, %r11, 1;
	or.pred  	%p3, %p1, %p2;
	@%p3 bra 	$L__BB0_8;
	mov.u32 	%r15, %nctaid.x;
	mul.lo.s32 	%r3, %r1, %r15;
	cvta.to.global.u64 	%rd2, %rd6;
	cvta.to.global.u64 	%rd3, %rd7;
	mov.b32 	%r23, 0;
$L__BB0_2:
	mul.lo.s32 	%r5, %r23, %r11;
	mul.wide.u32 	%rd10, %r23, 4;
	add.s64 	%rd4, %rd1, %rd10;
	mov.u32 	%r24, %r2;
$L__BB0_3:
	add.s32 	%r16, %r24, %r5;
	mul.wide.s32 	%rd11, %r16, 4;
	add.s64 	%rd12, %rd2, %rd11;
	ld.global.u32 	%r17, [%rd12];
	ld.global.u32 	%r18, [%rd4];
	add.s32 	%r7, %r18, %r17;
	setp.gt.s32 	%p4, %r17, 999999;
	@%p4 bra 	$L__BB0_6;
	mul.wide.s32 	%rd13, %r24, 4;
	add.s64 	%rd5, %rd1, %rd13;
	ld.global.u32 	%r19, [%rd5];
	setp.ge.s32 	%p5, %r7, %r19;
	@%p5 bra 	$L__BB0_6;
	st.global.u32 	[%rd5], %r7;
	mov.b32 	%r20, 1;
	st.global.u32 	[%rd3], %r20;
$L__BB0_6:
	add.s32 	%r24, %r24, %r3;
	setp.lt.s32 	%p6, %r24, %r11;
	@%p6 bra 	$L__BB0_3;
	add.s32 	%r23, %r23, 1;
	setp.ne.s32 	%p7, %r23, %r11;
	@%p7 bra 	$L__BB0_2;
$L__BB0_8:
	bar.sync 	0;
	add.s32 	%r21, %r11, -1;
	setp.ne.s32 	%p8, %r10, %r21;
	setp.eq.s64 	%p9, %rd7, 0;
	or.pred  	%p10, %p8, %p9;
	@%p10 bra 	$L__BB0_10;
	cvta.to.global.u64 	%rd14, %rd8;
	mov.b32 	%r22, 1;
	st.global.u32 	[%rd14], %r22;
$L__BB0_10:
	ret;

}


// ===== COMPILED SASS (sm_100) =====

	.target	sm_100

	.elftype	@"ET_EXEC"


//--------------------- .note.nv.tkinfo           --------------------------
	.section	.note.nv.tkinfo,"",@"SHT_NOTE"
	.sectionflags	@"SHF_NOTE_NV_TKINFO"
	.tkinfo
        /*0018*/ 	.word	0x00000002
        /*0030*/ 	.string	""
        /*0030*/ 	.string	"ptxas"
        /*0030*/ 	.string	"Cuda compilation tools, release 13.0, V13.0.88"
        /*0030*/ 	.string	"Build cuda_13.0.r13.0/compiler.36424714_0"
        /*0030*/ 	.string	"-arch sm_100 -m 64 "



//--------------------- .note.nv.cuinfo           --------------------------
	.section	.note.nv.cuinfo,"",@"SHT_NOTE"
	.sectionflags	@"SHF_NOTE_NV_CUINFO"
        /*0018*/ 	.short	0x0002
        /*001a*/ 	.short	0x0064
        /*001c*/ 	.short	0x0082
	.zero		2


//--------------------- .nv.info                  --------------------------
	.section	.nv.info,"",@"SHT_CUDA_INFO"
	.align	4


	//----- nvinfo : EIATTR_REGCOUNT
	.align		4
        /*0000*/ 	.byte	0x04, 0x2f
        /*0002*/ 	.short	(.L_1 - .L_0)
	.align		4
.L_0:
        /*0004*/ 	.word	index@(_Z18bellmanford_kerneliiPiS_S_S_)
        /*0008*/ 	.word	0x00000016


	//----- nvinfo : EIATTR_FRAME_SIZE
	.align		4
.L_1:
        /*000c*/ 	.byte	0x04, 0x11
        /*000e*/ 	.short	(.L_3 - .L_2)
	.align		4
.L_2:
        /*0010*/ 	.word	index@(_Z18bellmanford_kerneliiPiS_S_S_)
        /*0014*/ 	.word	0x00000000


	//----- nvinfo : EIATTR_MIN_STACK_SIZE
	.align		4
.L_3:
        /*0018*/ 	.byte	0x04, 0x12
        /*001a*/ 	.short	(.L_5 - .L_4)
	.align		4
.L_4:
        /*001c*/ 	.word	index@(_Z18bellmanford_kerneliiPiS_S_S_)
        /*0020*/ 	.word	0x00000000
.L_5:


//--------------------- .nv.compat                --------------------------
	.section	.nv.compat,"",@"SHT_CUDA_COMPAT_INFO"
	.align	4
        /*0000*/ 	.byte	0x02, 0x09, 0x00, 0x00, 0x02, 0x02, 0x01, 0x00, 0x02, 0x05, 0x05, 0x00, 0x03, 0x07, 0x01, 0x01
        /*0010*/ 	.byte	0x02, 0x03, 0x00, 0x00, 0x02, 0x06, 0x01, 0x00, 0x04, 0x0b, 0x08, 0x00, 0x09, 0x00, 0x00, 0x00
        /*0020*/ 	.byte	0x00, 0x00, 0x00, 0x00


//--------------------- .nv.info._Z18bellmanford_kerneliiPiS_S_S_ --------------------------
	.section	.nv.info._Z18bellmanford_kerneliiPiS_S_S_,"",@"SHT_CUDA_INFO"
	.sectionflags	@""
	.align	4


	//----- nvinfo : EIATTR_CUDA_API_VERSION
	.align		4
        /*0000*/ 	.byte	0x04, 0x37
        /*0002*/ 	.short	(.L_7 - .L_6)
.L_6:
        /*0004*/ 	.word	0x00000082


	//----- nvinfo : EIATTR_KPARAM_INFO
	.align		4
.L_7:
        /*0008*/ 	.byte	0x04, 0x17
        /*000a*/ 	.short	(.L_9 - .L_8)
.L_8:
        /*000c*/ 	.word	0x00000000
        /*0010*/ 	.short	0x0005
        /*0012*/ 	.short	0x0020
        /*0014*/ 	.byte	0x00, 0xf5, 0x21, 0x00


	//----- nvinfo : EIATTR_KPARAM_INFO
	.align		4
.L_9:
        /*0018*/ 	.byte	0x04, 0x17
        /*001a*/ 	.short	(.L_11 - .L_10)
.L_10:
        /*001c*/ 	.word	0x00000000
        /*0020*/ 	.short	0x0004
        /*0022*/ 	.short	0x0018
        /*0024*/ 	.byte	0x00, 0xf5, 0x21, 0x00


	//----- nvinfo : EIATTR_KPARAM_INFO
	.align		4
.L_11:
        /*0028*/ 	.byte	0x04, 0x17
        /*002a*/ 	.short	(.L_13 - .L_12)
.L_12:
        /*002c*/ 	.word	0x00000000
        /*0030*/ 	.short	0x0003
        /*0032*/ 	.short	0x0010
        /*0034*/ 	.byte	0x00, 0xf5, 0x21, 0x00


	//----- nvinfo : EIATTR_KPARAM_INFO
	.align		4
.L_13:
        /*0038*/ 	.byte	0x04, 0x17
        /*003a*/ 	.short	(.L_15 - .L_14)
.L_14:
        /*003c*/ 	.word	0x00000000
        /*0040*/ 	.short	0x0002
        /*0042*/ 	.short	0x0008
        /*0044*/ 	.byte	0x00, 0xf5, 0x21, 0x00


	//----- nvinfo : EIATTR_KPARAM_INFO
	.align		4
.L_15:
        /*0048*/ 	.byte	0x04, 0x17
        /*004a*/ 	.short	(.L_17 - .L_16)
.L_16:
        /*004c*/ 	.word	0x00000000
        /*0050*/ 	.short	0x0001
        /*0052*/ 	.short	0x0004
        /*0054*/ 	.byte	0x00, 0xf0, 0x11, 0x00


	//----- nvinfo : EIATTR_KPARAM_INFO
	.align		4
.L_17:
        /*0058*/ 	.byte	0x04, 0x17
        /*005a*/ 	.short	(.L_19 - .L_18)
.L_18:
        /*005c*/ 	.word	0x00000000
        /*0060*/ 	.short	0x0000
        /*0062*/ 	.short	0x0000
        /*0064*/ 	.byte	0x00, 0xf0, 0x11, 0x00


	//----- nvinfo : EIATTR_SPARSE_MMA_MASK
	.align		4
.L_19:
        /*0068*/ 	.byte	0x03, 0x50
        /*006a*/ 	.short	0x0000


	//----- nvinfo : EIATTR_MAXREG_COUNT
	.align		4
        /*006c*/ 	.byte	0x03, 0x1b
        /*006e*/ 	.short	0x00ff


	//----- nvinfo : EIATTR_NUM_BARRIERS
	.align		4
        /*0070*/ 	.byte	0x02, 0x4c
        /*0072*/ 	.byte	0x01
	.zero		1


	//----- nvinfo : EIATTR_MERCURY_ISA_VERSION
	.align		4
        /*0074*/ 	.byte	0x03, 0x5f
        /*0076*/ 	.short	0x0101


	//----- nvinfo : EIATTR_VRC_CTA_INIT_COUNT
	.align		4
        /*0078*/ 	.byte	0x02, 0x4a
	.zero		1
	.zero		1


	//----- nvinfo : EIATTR_EXIT_INSTR_OFFSETS
	.align		4
        /*007c*/ 	.byte	0x04, 0x1c
        /*007e*/ 	.short	(.L_21 - .L_20)


	//   ....[0]....
.L_20:
        /*0080*/ 	.word	0x00000380


	//   ....[1]....
        /*0084*/ 	.word	0x000003c0


	//----- nvinfo : EIATTR_CRS_STACK_SIZE
	.align		4
.L_21:
        /*0088*/ 	.byte	0x04, 0x1e
        /*008a*/ 	.short	(.L_23 - .L_22)
.L_22:
        /*008c*/ 	.word	0x00000000


	//----- nvinfo : EIATTR_CBANK_PARAM_SIZE
	.align		4
.L_23:
        /*0090*/ 	.byte	0x03, 0x19
        /*0092*/ 	.short	0x0028


	//----- nvinfo : EIATTR_PARAM_CBANK
	.align		4
        /*0094*/ 	.byte	0x04, 0x0a
        /*0096*/ 	.short	(.L_25 - .L_24)
	.align		4
.L_24:
        /*0098*/ 	.word	index@(.nv.constant0._Z18bellmanford_kerneliiPiS_S_S_)
        /*009c*/ 	.short	0x0380
        /*009e*/ 	.short	0x0028


	//----- nvinfo : EIATTR_SW_WAR
	.align		4
.L_25:
        /*00a0*/ 	.byte	0x04, 0x36
        /*00a2*/ 	.short	(.L_27 - .L_26)
.L_26:
        /*00a4*/ 	.word	0x00000008
.L_27:


//--------------------- .nv.callgraph             --------------------------
	.section	.nv.callgraph,"",@"SHT_CUDA_CALLGRAPH"
	.align	4
	.sectionentsize	8
	.align		4
        /*0000*/ 	.word	0x00000000
	.align		4
        /*0004*/ 	.word	0xffffffff
	.align		4
        /*0008*/ 	.word	0x00000000
	.align		4
        /*000c*/ 	.word	0xfffffffe
	.align		4
        /*0010*/ 	.word	0x00000000
	.align		4
        /*0014*/ 	.word	0xfffffffd
	.align		4
        /*0018*/ 	.word	0x00000000
	.align		4
        /*001c*/ 	.word	0xfffffffc


//--------------------- .text._Z18bellmanford_kerneliiPiS_S_S_ --------------------------
	.section	.text._Z18bellmanford_kerneliiPiS_S_S_,"ax",@progbits
	.align	128
        .global         _Z18bellmanford_kerneliiPiS_S_S_
        .type           _Z18bellmanford_kerneliiPiS_S_S_,@function
        .size           _Z18bellmanford_kerneliiPiS_S_S_,(.L_x_8 - _Z18bellmanford_kerneliiPiS_S_S_)
        .other          _Z18bellmanford_kerneliiPiS_S_S_,@"STO_CUDA_ENTRY STV_DEFAULT"
_Z18bellmanford_kerneliiPiS_S_S_:
.text._Z18bellmanford_kerneliiPiS_S_S_:
[----:B------:R-:W-:Y:S01]  /*0000*/  LDC R1, c[0x0][0x37c] ;  /* 0x0000df00ff017b82 */ /* 0x000fe20000000800 */
[----:B------:R-:W0:Y:S01]  /*0010*/  S2R R0, SR_CTAID.X ;  /* 0x0000000000007919 */ /* 0x000e220000002500 */
[----:B------:R-:W1:Y:S01]  /*0020*/  LDCU UR7, c[0x0][0x384] ;  /* 0x00007080ff0777ac */ /* 0x000e620008000800 */
[----:B------:R-:W-:Y:S01]  /*0030*/  BSSY.RECONVERGENT B0, `(.L_x_0) ;  /* 0x000002d000007945 */ /* 0x000fe20003800200 */
[----:B------:R-:W0:Y:S01]  /*0040*/  S2R R3, SR_TID.X ;  /* 0x0000000000037919 */ /* 0x000e220000002100 */
[----:B------:R-:W0:Y:S01]  /*0050*/  LDCU UR6, c[0x0][0x360] ;  /* 0x00006c00ff0677ac */ /* 0x000e220008000800 */
[----:B------:R-:W2:Y:S01]  /*0060*/  LDCU.64 UR4, c[0x0][0x358] ;  /* 0x00006b00ff0477ac */ /* 0x000ea20008000a00 */
[----:B------:R-:W3:Y:S01]  /*0070*/  LDCU UR10, c[0x0][0x384] ;  /* 0x00007080ff0a77ac */ /* 0x000ee20008000800 */
[----:B-1----:R-:W-:-:S05]  /*0080*/  IMAD.U32 R14, RZ, RZ, UR7 ;  /* 0x00000007ff0e7e24 */ /* 0x002fca000f8e00ff */
[----:B------:R-:W-:Y:S01]  /*0090*/  ISETP.GE.AND P0, PT, R14, 0x1, PT ;  /* 0x000000010e00780c */ /* 0x000fe20003f06270 */
[----:B0-----:R-:W-:-:S05]  /*00a0*/  IMAD R0, R0, UR6, R3 ;  /* 0x0000000600007c24 */ /* 0x001fca000f8e0203 */
[----:B------:R-:W-:-:S13]  /*00b0*/  ISETP.GE.OR P0, PT, R0, R14, !P0 ;  /* 0x0000000e0000720c */ /* 0x000fda0004706670 */
[----:B--23--:R-:W-:Y:S05]  /*00c0*/  @P0 BRA `(.L_x_1) ;  /* 0x00000000008c0947 */ /* 0x00cfea0003800000 */
[----:B------:R-:W0:Y:S01]  /*00d0*/  LDC R12, c[0x0][0x370] ;  /* 0x0000dc00ff0c7b82 */ /* 0x000e220000000800 */
[----:B------:R-:W-:Y:S02]  /*00e0*/  IMAD.MOV.U32 R13, RZ, RZ, RZ ;  /* 0x000000ffff0d7224 */ /* 0x000fe400078e00ff */
[----:B0-----:R-:W-:-:S07]  /*00f0*/  IMAD R12, R12, UR6, RZ ;  /* 0x000000060c0c7c24 */ /* 0x001fce000f8e02ff */
.L_x_6:
[----:B------:R-:W0:Y:S01]  /*0100*/  LDC.64 R6, c[0x0][0x390] ;  /* 0x0000e400ff067b82 */ /* 0x000e220000000a00 */
[----:B-1----:R-:W1:Y:S01]  /*0110*/  LDCU UR7, c[0x0][0x384] ;  /* 0x00007080ff0777ac */ /* 0x002e620008000800 */
[----:B------:R-:W-:Y:S01]  /*0120*/  MOV R16, R13 ;  /* 0x0000000d00107202 */ /* 0x000fe20000000f00 */
[----:B------:R-:W-:Y:S01]  /*0130*/  BSSY.RECONVERGENT B1, `(.L_x_2) ;  /* 0x000001b000017945 */ /* 0x000fe20003800200 */
[----:B------:R-:W-:-:S04]  /*0140*/  MOV R15, R0 ;  /* 0x00000000000f7202 */ /* 0x000fc80000000f00 */
[----:B------:R-:W2:Y:S08]  /*0150*/  LDC.64 R2, c[0x0][0x390] ;  /* 0x0000e400ff027b82 */ /* 0x000eb00000000a00 */
[----:B------:R-:W3:Y:S01]  /*0160*/  LDC.64 R4, c[0x0][0x388] ;  /* 0x0000e200ff047b82 */ /* 0x000ee20000000a00 */
[----:B0-----:R-:W-:-:S04]  /*0170*/  IMAD.WIDE.U32 R6, R13, 0x4, R6 ;  /* 0x000000040d067825 */ /* 0x001fc800078e0006 */
[----:B------:R-:W-:-:S05]  /*0180*/  VIADD R13, R13, 0x1 ;  /* 0x000000010d0d7836 */ /* 0x000fca0000000000 */
[----:B-12---:R-:W-:-:S13]  /*0190*/  ISETP.NE.AND P0, PT, R13, UR7, PT ;  /* 0x000000070d007c0c */ /* 0x006fda000bf05270 */
.L_x_5:
[----:B------:R-:W-:Y:S01]  /*01a0*/  IMAD.U32 R14, RZ, RZ, UR10 ;  /* 0x0000000aff0e7e24 */ /* 0x000fe2000f8e00ff */
[----:B-1----:R-:W2:Y:S03]  /*01b0*/  LDG.E R11, desc[UR4][R6.64] ;  /* 0x00000004060b7981 */ /* 0x002ea6000c1e1900 */
[----:B------:R-:W-:-:S04]  /*01c0*/  IMAD R9, R16, R14, R15 ;  /* 0x0000000e10097224 */ /* 0x000fc800078e020f */
[----:B---3--:R-:W-:-:S06]  /*01d0*/  IMAD.WIDE R8, R9, 0x4, R4 ;  /* 0x0000000409087825 */ /* 0x008fcc00078e0204 */
[----:B------:R-:W3:Y:S01]  /*01e0*/  LDG.E R8, desc[UR4][R8.64] ;  /* 0x0000000408087981 */ /* 0x000ee2000c1e1900 */
[----:B------:R-:W-:Y:S01]  /*01f0*/  BSSY.RECONVERGENT B2, `(.L_x_3) ;  /* 0x000000b000027945 */ /* 0x000fe20003800200 */
[C---:B---3--:R-:W-:Y:S02]  /*0200*/  ISETP.GT.AND P1, PT, R8.reuse, 0xf423f, PT ;  /* 0x000f423f0800780c */ /* 0x048fe40003f24270 */
[----:B--2---:R-:W-:-:S11]  /*0210*/  IADD3 R19, PT, PT, R8, R11, RZ ;  /* 0x0000000b08137210 */ /* 0x004fd60007ffe0ff */
[----:B------:R-:W-:Y:S05]  /*0220*/  @P1 BRA `(.L_x_4) ;  /* 0x00000000001c1947 */ /* 0x000fea0003800000 */
[----:B------:R-:W-:-:S05]  /*0230*/  IMAD.WIDE R10, R15, 0x4, R2 ;  /* 0x000000040f0a7825 */ /* 0x000fca00078e0202 */
[----:B------:R-:W2:Y:S02]  /*0240*/  LDG.E R8, desc[UR4][R10.64] ;  /* 0x000000040a087981 */ /* 0x000ea4000c1e1900 */
[----:B--2---:R-:W-:-:S13]  /*0250*/  ISETP.GE.AND P1, PT, R19, R8, PT ;  /* 0x000000081300720c */ /* 0x004fda0003f26270 */
[----:B------:R-:W0:Y:S01]  /*0260*/  @!P1 LDC.64 R8, c[0x0][0x398] ;  /* 0x0000e600ff089b82 */ /* 0x000e220000000a00 */
[----:B------:R-:W-:Y:S01]  /*0270*/  @!P1 IMAD.MOV.U32 R17, RZ, RZ, 0x1 ;  /* 0x00000001ff119424 */ /* 0x000fe200078e00ff */
[----:B------:R1:W-:Y:S04]  /*0280*/  @!P1 STG.E desc[UR4][R10.64], R19 ;  /* 0x000000130a009986 */ /* 0x0003e8000c101904 */
[----:B0-----:R1:W-:Y:S02]  /*0290*/  @!P1 STG.E desc[UR4][R8.64], R17 ;  /* 0x0000001108009986 */ /* 0x0013e4000c101904 */
.L_x_4:
[----:B------:R-:W-:Y:S05]  /*02a0*/  BSYNC.RECONVERGENT B2 ;  /* 0x0000000000027941 */ /* 0x000fea0003800200 */
.L_x_3:
[----:B------:R-:W-:-:S04]  /*02b0*/  IADD3 R15, PT, PT, R12, R15, RZ ;  /* 0x0000000f0c0f7210 */ /* 0x000fc80007ffe0ff */
[----:B------:R-:W-:-:S13]  /*02c0*/  ISETP.GE.AND P1, PT, R15, R14, PT ;  /* 0x0000000e0f00720c */ /* 0x000fda0003f26270 */
[----:B------:R-:W-:Y:S05]  /*02d0*/  @!P1 BRA `(.L_x_5) ;  /* 0xfffffffc00b09947 */ /* 0x000fea000383ffff */
[----:B------:R-:W-:Y:S05]  /*02e0*/  BSYNC.RECONVERGENT B1 ;  /* 0x0000000000017941 */ /* 0x000fea0003800200 */
.L_x_2:
[----:B------:R-:W-:Y:S05]  /*02f0*/  @P0 BRA `(.L_x_6) ;  /* 0xfffffffc00800947 */ /* 0x000fea000383ffff */
.L_x_1:
[----:B------:R-:W-:Y:S05]  /*0300*/  BSYNC.RECONVERGENT B0 ;  /* 0x0000000000007941 */ /* 0x000fea0003800200 */
.L_x_0:
[----:B------:R-:W0:Y:S01]  /*0310*/  LDCU.64 UR8, c[0x0][0x398] ;  /* 0x00007300ff0877ac */ /* 0x000e220008000a00 */
[----:B------:R-:W-:Y:S01]  /*0320*/  VIADD R0, R14, 0xffffffff ;  /* 0xffffffff0e007836 */ /* 0x000fe20000000000 */
[----:B------:R-:W2:Y:S01]  /*0330*/  LDCU UR7, c[0x0][0x380] ;  /* 0x00007000ff0777ac */ /* 0x000ea20008000800 */
[----:B------:R-:W-:Y:S01]  /*0340*/  BAR.SYNC.DEFER_BLOCKING 0x0 ;  /* 0x0000000000007b1d */ /* 0x000fe20000010000 */
[----:B0-----:R-:W-:-:S04]  /*0350*/  ISETP.NE.U32.AND P0, PT, RZ, UR8, PT ;  /* 0x00000008ff007c0c */ /* 0x001fc8000bf05070 */
[----:B------:R-:W-:-:S04]  /*0360*/  ISETP.NE.AND.EX P0, PT, RZ, UR9, PT, P0 ;  /* 0x00000009ff007c0c */ /* 0x000fc8000bf05300 */
[----:B--2---:R-:W-:-:S13]  /*0370*/  ISETP.NE.OR P0, PT, R0, UR7, !P0 ;  /* 0x0000000700007c0c */ /* 0x004fda000c705670 */
[----:B------:R-:W-:Y:S05]  /*0380*/  @P0 EXIT ;  /* 0x000000000000094d */ /* 0x000fea0003800000 */
[----:B------:R-:W0:Y:S01]  /*0390*/  LDC.64 R2, c[0x0][0x3a0] ;  /* 0x0000e800ff027b82 */ /* 0x000e220000000a00 */
[----:B------:R-:W-:-:S05]  /*03a0*/  HFMA2 R5, -RZ, RZ, 0, 5.9604644775390625e-08 ;  /* 0x00000001ff057431 */ /* 0x000fca00000001ff */
[----:B0-----:R-:W-:Y:S01]  /*03b0*/  STG.E desc[UR4][R2.64], R5 ;  /* 0x0000000502007986 */ /* 0x001fe2000c101904 */
[----:B------:R-:W-:Y:S05]  /*03c0*/  EXIT ;  /* 0x000000000000794d */ /* 0x000fea0003800000 */
.L_x_7:
[----:B------:R-:W-:-:S00]  /*03d0*/  BRA `(.L_x_7) ;  /* 0xfffffffc00fc7947 */ /* 0x000fc0000383ffff */
[----:B------:R-:W-:-:S00]  /*03e0*/  NOP ;  /* 0x0000000000007918 */ /* 0x000fc00000000000 */
        /* <DEDUP_REMOVED lines=9> */
.L_x_8:


//--------------------- .nv.shared.reserved.0     --------------------------
	.section	.nv.shared.reserved.0,"aw",@nobits
	.weak		__nv_reservedSMEM_offset_0_alias
	.size		__nv_reservedSMEM_offset_0_alias, 0, 64
	.other		__nv_reservedSMEM_offset_0_alias,@"STO_CUDA_RESERVED_SHARED STV_DEFAULT"
__nv_reservedSMEM_offset_0_alias:
	.zero		0
	.zero		64


//--------------------- .nv.constant0._Z18bellmanford_kerneliiPiS_S_S_ --------------------------
	.section	.nv.constant0._Z18bellmanford_kerneliiPiS_S_S_,"a",@progbits
	.sectionflags	@""
	.align	4
.nv.constant0._Z18bellmanford_kerneliiPiS_S_S_:
	.zero		936


//--------------------- SYMBOLS --------------------------

	.type		.nv.reservedSmem.offset0,@object
	.size		.nv.reservedSmem.offset0,0x4
